	.headerflags	@"EF_CUDA_TEXMODE_UNIFIED EF_CUDA_64BIT_ADDRESS EF_CUDA_ACCELERATORS EF_CUDA_SM90 EF_CUDA_VIRTUAL_SM(EF_CUDA_SM90)"
	.elftype	@"ET_EXEC"


//--------------------- .nv.info                  --------------------------
	.section	.nv.info,"",@"SHT_CUDA_INFO"
	.align	4


	//----- nvinfo : EIATTR_REGCOUNT
	.align		4
        /*0000*/ 	.byte	0x04, 0x2f
        /*0002*/ 	.short	(.L_1 - .L_0)
	.align		4
.L_0:
        /*0004*/ 	.word	index@(triton_poi_fused_add_mul_sigmoid_4)
        /*0008*/ 	.word	0x00000010


	//----- nvinfo : EIATTR_MIN_STACK_SIZE
	.align		4
.L_1:
        /*000c*/ 	.byte	0x04, 0x12
        /*000e*/ 	.short	(.L_3 - .L_2)
	.align		4
.L_2:
        /*0010*/ 	.word	index@(triton_poi_fused_add_mul_sigmoid_4)
        /*0014*/ 	.word	0x00000000


	//----- nvinfo : EIATTR_FRAME_SIZE
	.align		4
.L_3:
        /*0018*/ 	.byte	0x04, 0x11
        /*001a*/ 	.short	(.L_5 - .L_4)
	.align		4
.L_4:
        /*001c*/ 	.word	index@(triton_poi_fused_add_mul_sigmoid_4)
        /*0020*/ 	.word	0x00000000


	//----- nvinfo : EIATTR_MIN_STACK_SIZE
	.align		4
.L_5:
        /*0024*/ 	.byte	0x04, 0x12
        /*0026*/ 	.short	(.L_7 - .L_6)
	.align		4
.L_6:
        /*0028*/ 	.word	index@(triton_poi_fused_add_mul_sigmoid_4)
        /*002c*/ 	.word	0x00000000
.L_7:


//--------------------- .nv.info.triton_poi_fused_add_mul_sigmoid_4 --------------------------
	.section	.nv.info.triton_poi_fused_add_mul_sigmoid_4,"",@"SHT_CUDA_INFO"
	.sectionflags	@""
	.align	4


	//----- nvinfo : EIATTR_CUDA_API_VERSION
	.align		4
        /*0000*/ 	.byte	0x04, 0x37
        /*0002*/ 	.short	(.L_9 - .L_8)
.L_8:
        /*0004*/ 	.word	0x0000007c


	//----- nvinfo : EIATTR_KPARAM_INFO
	.align		4
.L_9:
        /*0008*/ 	.byte	0x04, 0x17
        /*000a*/ 	.short	(.L_11 - .L_10)
.L_10:
        /*000c*/ 	.word	0x00000000
        /*0010*/ 	.short	0x0004
        /*0012*/ 	.short	0x0020
        /*0014*/ 	.byte	0x00, 0xf0, 0x11, 0x00


	//----- nvinfo : EIATTR_KPARAM_INFO
	.align		4
.L_11:
        /*0018*/ 	.byte	0x04, 0x17
        /*001a*/ 	.short	(.L_13 - .L_12)
.L_12:
        /*001c*/ 	.word	0x00000000
        /*0020*/ 	.short	0x0003
        /*0022*/ 	.short	0x0018
        /*0024*/ 	.byte	0x00, 0xf4, 0x21, 0x00


	//----- nvinfo : EIATTR_KPARAM_INFO
	.align		4
.L_13:
        /*0028*/ 	.byte	0x04, 0x17
        /*002a*/ 	.short	(.L_15 - .L_14)
.L_14:
        /*002c*/ 	.word	0x00000000
        /*0030*/ 	.short	0x0002
        /*0032*/ 	.short	0x0010
        /*0034*/ 	.byte	0x00, 0xf4, 0x21, 0x00


	//----- nvinfo : EIATTR_KPARAM_INFO
	.align		4
.L_15:
        /*0038*/ 	.byte	0x04, 0x17
        /*003a*/ 	.short	(.L_17 - .L_16)
.L_16:
        /*003c*/ 	.word	0x00000000
        /*0040*/ 	.short	0x0001
        /*0042*/ 	.short	0x0008
        /*0044*/ 	.byte	0x00, 0xf4, 0x21, 0x00


	//----- nvinfo : EIATTR_KPARAM_INFO
	.align		4
.L_17:
        /*0048*/ 	.byte	0x04, 0x17
        /*004a*/ 	.short	(.L_19 - .L_18)
.L_18:
        /*004c*/ 	.word	0x00000000
        /*0050*/ 	.short	0x0000
        /*0052*/ 	.short	0x0000
        /*0054*/ 	.byte	0x00, 0xf4, 0x21, 0x00


	//----- nvinfo : EIATTR_SPARSE_MMA_MASK
	.align		4
.L_19:
        /*0058*/ 	.byte	0x03, 0x50
        /*005a*/ 	.short	0x0000


	//----- nvinfo : EIATTR_MAXREG_COUNT
	.align		4
        /*005c*/ 	.byte	0x03, 0x1b
        /*005e*/ 	.short	0x00ff


	//----- nvinfo : EIATTR_EXIT_INSTR_OFFSETS
	.align		4
        /*0060*/ 	.byte	0x04, 0x1c
        /*0062*/ 	.short	(.L_21 - .L_20)


	//   ....[0]....
.L_20:
        /*0064*/ 	.word	0x00000360


	//   ....[1]....
        /*0068*/ 	.word	0x00000380


	//----- nvinfo : EIATTR_REQNTID
	.align		4
.L_21:
        /*006c*/ 	.byte	0x04, 0x10
        /*006e*/ 	.short	(.L_23 - .L_22)
.L_22:
        /*0070*/ 	.word	0x00000080
        /*0074*/ 	.word	0x00000001
        /*0078*/ 	.word	0x00000001


	//----- nvinfo : EIATTR_CBANK_PARAM_SIZE
	.align		4
.L_23:
        /*007c*/ 	.byte	0x03, 0x19
        /*007e*/ 	.short	0x0024


	//----- nvinfo : EIATTR_PARAM_CBANK
	.align		4
        /*0080*/ 	.byte	0x04, 0x0a
        /*0082*/ 	.short	(.L_25 - .L_24)
	.align		4
.L_24:
        /*0084*/ 	.word	index@(.nv.constant0.triton_poi_fused_add_mul_sigmoid_4)
        /*0088*/ 	.short	0x0210
        /*008a*/ 	.short	0x0024


	//----- nvinfo : EIATTR_SW_WAR
	.align		4
.L_25:
        /*008c*/ 	.byte	0x04, 0x36
        /*008e*/ 	.short	(.L_27 - .L_26)
.L_26:
        /*0090*/ 	.word	0x00000008
.L_27:


//--------------------- .nv.callgraph             --------------------------
	.section	.nv.callgraph,"",@"SHT_CUDA_CALLGRAPH"
	.align	4
	.sectionentsize	8
	.align		4
        /*0000*/ 	.word	0x00000000
	.align		4
        /*0004*/ 	.word	0xffffffff
	.align		4
        /*0008*/ 	.word	0x00000000
	.align		4
        /*000c*/ 	.word	0xfffffffe
	.align		4
        /*0010*/ 	.word	0x00000000
	.align		4
        /*0014*/ 	.word	0xfffffffd
	.align		4
        /*0018*/ 	.word	0x00000000
	.align		4
        /*001c*/ 	.word	0xfffffffc


//--------------------- .text.triton_poi_fused_add_mul_sigmoid_4 --------------------------
	.section	.text.triton_poi_fused_add_mul_sigmoid_4,"ax",@progbits
	.align	128
        .global         triton_poi_fused_add_mul_sigmoid_4
        .type           triton_poi_fused_add_mul_sigmoid_4,@function
        .size           triton_poi_fused_add_mul_sigmoid_4,(.L_x_1 - triton_poi_fused_add_mul_sigmoid_4)
        .other          triton_poi_fused_add_mul_sigmoid_4,@"STO_CUDA_ENTRY STV_DEFAULT"
triton_poi_fused_add_mul_sigmoid_4:
.text.triton_poi_fused_add_mul_sigmoid_4:
[----:B------:R-:W0:Y:S02]  /*0000*/  LDC R1, c[0x0][0x28] ;  /* 0x00000a00ff017b82 */ /* 0x000e240000000800 */
[----:B------:R-:W1:Y:S01]  /*0010*/  S2R R0, SR_TID.X ;  /* 0x0000000000007919 */ /* 0x000e620000002100 */
[----:B------:R-:W2:Y:S01]  /*0020*/  LDC.64 R8, c[0x0][0x218] ;  /* 0x00008600ff087b82 */ /* 0x000ea20000000a00 */
[----:B------:R-:W-:Y:S01]  /*0030*/  CS2R R12, SRZ ;  /* 0x00000000000c7805 */ /* 0x000fe2000001ff00 */
[----:B------:R-:W-:Y:S01]  /*0040*/  ULDC.64 UR4, c[0x0][0x208] ;  /* 0x0000820000047ab9 */ /* 0x000fe20000000a00 */
[----:B------:R-:W3:Y:S05]  /*0050*/  S2R R5, SR_CTAID.X ;  /* 0x0000000000057919 */ /* 0x000eea0000002500 */
[----:B------:R-:W4:Y:S08]  /*0060*/  LDC.64 R6, c[0x0][0x210] ;  /* 0x00008400ff067b82 */ /* 0x000f300000000a00 */
[----:B------:R-:W5:Y:S01]  /*0070*/  LDC.64 R10, c[0x0][0x220] ;  /* 0x00008800ff0a7b82 */ /* 0x000f620000000a00 */
[----:B-1----:R-:W-:-:S02]  /*0080*/  SHF.L.U32 R0, R0, 0x1, RZ ;  /* 0x0000000100007819 */ /* 0x002fc400000006ff */
[----:B---3--:R-:W-:Y:S02]  /*0090*/  SHF.R.S32.HI R3, RZ, 0x17, R5 ;  /* 0x00000017ff037819 */ /* 0x008fe40000011405 */
[----:B------:R-:W-:Y:S02]  /*00a0*/  LOP3.LUT R0, R0, 0xfe, RZ, 0xc0, !PT ;  /* 0x000000fe00007812 */ /* 0x000fe400078ec0ff */
[----:B------:R-:W-:Y:S02]  /*00b0*/  SGXT R3, R3, 0x1 ;  /* 0x000000010303781a */ /* 0x000fe40000000200 */
[----:B------:R-:W-:-:S04]  /*00c0*/  LEA R0, R5, R0, 0x8 ;  /* 0x0000000005007211 */ /* 0x000fc800078e40ff */
[----:B------:R-:W-:Y:S02]  /*00d0*/  LEA.HI R3, R3, R0, RZ, 0x4 ;  /* 0x0000000003037211 */ /* 0x000fe400078f20ff */
[----:B------:R-:W-:Y:S02]  /*00e0*/  ISETP.GE.AND P0, PT, R0, 0x100, PT ;  /* 0x000001000000780c */ /* 0x000fe40003f06270 */
[----:B------:R-:W-:-:S05]  /*00f0*/  SHF.R.S32.HI R3, RZ, 0x4, R3 ;  /* 0x00000004ff037819 */ /* 0x000fca0000011403 */
[----:B--2---:R-:W-:-:S06]  /*0100*/  IMAD.WIDE R8, R3, 0x4, R8 ;  /* 0x0000000403087825 */ /* 0x004fcc00078e0208 */
[----:B------:R-:W2:Y:S04]  /*0110*/  @!P0 LDG.E.EL R12, desc[UR4][R8.64] ;  /* 0x00000004080c8981 */ /* 0x000ea8000c2e1900 */
[----:B------:R-:W3:Y:S01]  /*0120*/  @!P0 LDG.E.EL R13, desc[UR4][R8.64] ;  /* 0x00000004080d8981 */ /* 0x000ee2000c2e1900 */
[----:B------:R-:W-:Y:S02]  /*0130*/  CS2R R4, SRZ ;  /* 0x0000000000047805 */ /* 0x000fe4000001ff00 */
[----:B------:R-:W-:Y:S01]  /*0140*/  CS2R R2, SRZ ;  /* 0x0000000000027805 */ /* 0x000fe2000001ff00 */
[----:B----4-:R-:W-:-:S04]  /*0150*/  IMAD.WIDE R6, R0, 0x4, R6 ;  /* 0x0000000400067825 */ /* 0x010fc800078e0206 */
[----:B-----5:R-:W-:Y:S01]  /*0160*/  IMAD.WIDE R10, R0, 0x4, R10 ;  /* 0x00000004000a7825 */ /* 0x020fe200078e020a */
[----:B------:R-:W4:Y:S04]  /*0170*/  @!P0 LDG.E.64 R4, desc[UR4][R6.64] ;  /* 0x0000000406048981 */ /* 0x000f28000c1e1b00 */
[----:B------:R1:W4:Y:S02]  /*0180*/  @!P0 LDG.E.64 R2, desc[UR4][R10.64] ;  /* 0x000000040a028981 */ /* 0x000324000c1e1b00 */
[----:B-1----:R-:W-:Y:S01]  /*0190*/  HFMA2.MMA R10, -RZ, RZ, 1.625, 0 ;  /* 0x3e800000ff0a7435 */ /* 0x002fe200000001ff */
[----:B--2---:R-:W-:Y:S01]  /*01a0*/  FADD R12, RZ, -R12 ;  /* 0x8000000cff0c7221 */ /* 0x004fe20000000000 */
[----:B---3--:R-:W-:-:S03]  /*01b0*/  FADD R13, RZ, -R13 ;  /* 0x8000000dff0d7221 */ /* 0x008fc60000000000 */
[----:B------:R-:W-:Y:S01]  /*01c0*/  FMUL R12, R12, 1.4426950216293334961 ;  /* 0x3fb8aa3b0c0c7820 */ /* 0x000fe20000400000 */
[----:B------:R-:W-:-:S04]  /*01d0*/  FMUL R13, R13, 1.4426950216293334961 ;  /* 0x3fb8aa3b0d0d7820 */ /* 0x000fc80000400000 */
[----:B------:R-:W-:Y:S02]  /*01e0*/  FSETP.GEU.AND P1, PT, R12, -126, PT ;  /* 0xc2fc00000c00780b */ /* 0x000fe40003f2e000 */
[----:B------:R-:W-:-:S11]  /*01f0*/  FSETP.GEU.AND P2, PT, R13, -126, PT ;  /* 0xc2fc00000d00780b */ /* 0x000fd60003f4e000 */
[----:B------:R-:W-:Y:S02]  /*0200*/  @!P1 FMUL R12, R12, 0.5 ;  /* 0x3f0000000c0c9820 */ /* 0x000fe40000400000 */
[----:B------:R-:W-:Y:S02]  /*0210*/  @!P2 FMUL R13, R13, 0.5 ;  /* 0x3f0000000d0da820 */ /* 0x000fe40000400000 */
[----:B------:R-:W1:Y:S08]  /*0220*/  MUFU.EX2 R8, R12 ;  /* 0x0000000c00087308 */ /* 0x000e700000000800 */
[----:B------:R-:W2:Y:S01]  /*0230*/  MUFU.EX2 R6, R13 ;  /* 0x0000000d00067308 */ /* 0x000ea20000000800 */
[----:B-1----:R-:W-:-:S04]  /*0240*/  @!P1 FMUL R8, R8, R8 ;  /* 0x0000000808089220 */ /* 0x002fc80000400000 */
[----:B------:R-:W-:Y:S01]  /*0250*/  FADD R8, R8, 1 ;  /* 0x3f80000008087421 */ /* 0x000fe20000000000 */
[----:B--2---:R-:W-:-:S04]  /*0260*/  @!P2 FMUL R6, R6, R6 ;  /* 0x000000060606a220 */ /* 0x004fc80000400000 */
[----:B------:R-:W-:Y:S01]  /*0270*/  FSETP.GT.AND P1, PT, R8, 8.50705917302346158658e+37, PT ;  /* 0x7e8000000800780b */ /* 0x000fe20003f24000 */
[----:B------:R-:W-:-:S03]  /*0280*/  FADD R9, R6, 1 ;  /* 0x3f80000006097421 */ /* 0x000fc60000000000 */
[----:B------:R-:W-:Y:S01]  /*0290*/  FSEL R11, R10, 1, P1 ;  /* 0x3f8000000a0b7808 */ /* 0x000fe20000800000 */
[----:B------:R-:W1:Y:S01]  /*02a0*/  LDC.64 R6, c[0x0][0x228] ;  /* 0x00008a00ff067b82 */ /* 0x000e620000000a00 */
[----:B------:R-:W-:-:S04]  /*02b0*/  FSETP.GT.AND P2, PT, R9, 8.50705917302346158658e+37, PT ;  /* 0x7e8000000900780b */ /* 0x000fc80003f44000 */
[----:B------:R-:W-:-:S03]  /*02c0*/  FSEL R10, R10, 1, P2 ;  /* 0x3f8000000a0a7808 */ /* 0x000fc60001000000 */
[----:B------:R-:W-:-:S06]  /*02d0*/  @P1 FMUL R8, R8, 0.25 ;  /* 0x3e80000008081820 */ /* 0x000fcc0000400000 */
[----:B------:R-:W2:Y:S01]  /*02e0*/  MUFU.RCP R8, R8 ;  /* 0x0000000800087308 */ /* 0x000ea20000001000 */
[----:B------:R-:W-:-:S07]  /*02f0*/  @P2 FMUL R9, R9, 0.25 ;  /* 0x3e80000009092820 */ /* 0x000fce0000400000 */
[----:B------:R-:W3:Y:S01]  /*0300*/  MUFU.RCP R9, R9 ;  /* 0x0000000900097308 */ /* 0x000ee20000001000 */
[----:B-1----:R-:W-:-:S04]  /*0310*/  IMAD.WIDE R6, R0, 0x4, R6 ;  /* 0x0000000400067825 */ /* 0x002fc800078e0206 */
[----:B--2---:R-:W-:-:S04]  /*0320*/  FMUL R11, R8, R11 ;  /* 0x0000000b080b7220 */ /* 0x004fc80000400000 */
[----:B----4-:R-:W-:Y:S01]  /*0330*/  FFMA R2, R11, R4, R2 ;  /* 0x000000040b027223 */ /* 0x010fe20000000002 */
[----:B---3--:R-:W-:-:S04]  /*0340*/  FMUL R10, R9, R10 ;  /* 0x0000000a090a7220 */ /* 0x008fc80000400000 */
[----:B------:R-:W-:Y:S01]  /*0350*/  FFMA R3, R10, R5, R3 ;  /* 0x000000050a037223 */ /* 0x000fe20000000003 */
[----:B------:R-:W-:Y:S06]  /*0360*/  @P0 EXIT ;  /* 0x000000000000094d */ /* 0x000fec0003800000 */
[----:B------:R-:W-:Y:S01]  /*0370*/  STG.E.64 desc[UR4][R6.64], R2 ;  /* 0x0000000206007986 */ /* 0x000fe2000c101b04 */
[----:B------:R-:W-:Y:S05]  /*0380*/  EXIT ;  /* 0x000000000000794d */ /* 0x000fea0003800000 */
.L_x_0:
[----:B------:R-:W-:-:S00]  /*0390*/  BRA `(.L_x_0) ;  /* 0xfffffffc00fc7947 */ /* 0x000fc0000383ffff */
[----:B------:R-:W-:-:S00]  /*03a0*/  NOP ;  /* 0x0000000000007918 */ /* 0x000fc00000000000 */
        /* <DEDUP_REMOVED lines=13> */
.L_x_1:


//--------------------- .nv.constant0.triton_poi_fused_add_mul_sigmoid_4 --------------------------
	.section	.nv.constant0.triton_poi_fused_add_mul_sigmoid_4,"a",@progbits
	.sectionflags	@""
	.align	4
.nv.constant0.triton_poi_fused_add_mul_sigmoid_4:
	.zero		564
